	.headerflags	@"EF_CUDA_TEXMODE_UNIFIED EF_CUDA_64BIT_ADDRESS EF_CUDA_ACCELERATORS EF_CUDA_SM90 EF_CUDA_VIRTUAL_SM(EF_CUDA_SM90)"
	.elftype	@"ET_EXEC"


//--------------------- .nv.info                  --------------------------
	.section	.nv.info,"",@"SHT_CUDA_INFO"
	.align	4


	//----- nvinfo : EIATTR_REGCOUNT
	.align		4
        /*0000*/ 	.byte	0x04, 0x2f
        /*0002*/ 	.short	(.L_1 - .L_0)
	.align		4
.L_0:
        /*0004*/ 	.word	index@(triton_poi_fused_avg_pool2d_29)
        /*0008*/ 	.word	0x00000020


	//----- nvinfo : EIATTR_MIN_STACK_SIZE
	.align		4
.L_1:
        /*000c*/ 	.byte	0x04, 0x12
        /*000e*/ 	.short	(.L_3 - .L_2)
	.align		4
.L_2:
        /*0010*/ 	.word	index@(triton_poi_fused_avg_pool2d_29)
        /*0014*/ 	.word	0x00000000


	//----- nvinfo : EIATTR_FRAME_SIZE
	.align		4
.L_3:
        /*0018*/ 	.byte	0x04, 0x11
        /*001a*/ 	.short	(.L_5 - .L_4)
	.align		4
.L_4:
        /*001c*/ 	.word	index@(triton_poi_fused_avg_pool2d_29)
        /*0020*/ 	.word	0x00000000


	//----- nvinfo : EIATTR_MIN_STACK_SIZE
	.align		4
.L_5:
        /*0024*/ 	.byte	0x04, 0x12
        /*0026*/ 	.short	(.L_7 - .L_6)
	.align		4
.L_6:
        /*0028*/ 	.word	index@(triton_poi_fused_avg_pool2d_29)
        /*002c*/ 	.word	0x00000000
.L_7:


//--------------------- .nv.info.triton_poi_fused_avg_pool2d_29 --------------------------
	.section	.nv.info.triton_poi_fused_avg_pool2d_29,"",@"SHT_CUDA_INFO"
	.sectionflags	@""
	.align	4


	//----- nvinfo : EIATTR_CUDA_API_VERSION
	.align		4
        /*0000*/ 	.byte	0x04, 0x37
        /*0002*/ 	.short	(.L_9 - .L_8)
.L_8:
        /*0004*/ 	.word	0x0000007c


	//----- nvinfo : EIATTR_KPARAM_INFO
	.align		4
.L_9:
        /*0008*/ 	.byte	0x04, 0x17
        /*000a*/ 	.short	(.L_11 - .L_10)
.L_10:
        /*000c*/ 	.word	0x00000000
        /*0010*/ 	.short	0x0002
        /*0012*/ 	.short	0x0010
        /*0014*/ 	.byte	0x00, 0xf0, 0x11, 0x00


	//----- nvinfo : EIATTR_KPARAM_INFO
	.align		4
.L_11:
        /*0018*/ 	.byte	0x04, 0x17
        /*001a*/ 	.short	(.L_13 - .L_12)
.L_12:
        /*001c*/ 	.word	0x00000000
        /*0020*/ 	.short	0x0001
        /*0022*/ 	.short	0x0008
        /*0024*/ 	.byte	0x00, 0xf4, 0x21, 0x00


	//----- nvinfo : EIATTR_KPARAM_INFO
	.align		4
.L_13:
        /*0028*/ 	.byte	0x04, 0x17
        /*002a*/ 	.short	(.L_15 - .L_14)
.L_14:
        /*002c*/ 	.word	0x00000000
        /*0030*/ 	.short	0x0000
        /*0032*/ 	.short	0x0000
        /*0034*/ 	.byte	0x00, 0xf4, 0x21, 0x00


	//----- nvinfo : EIATTR_SPARSE_MMA_MASK
	.align		4
.L_15:
        /*0038*/ 	.byte	0x03, 0x50
        /*003a*/ 	.short	0x0000


	//----- nvinfo : EIATTR_MAXREG_COUNT
	.align		4
        /*003c*/ 	.byte	0x03, 0x1b
        /*003e*/ 	.short	0x00ff


	//----- nvinfo : EIATTR_EXIT_INSTR_OFFSETS
	.align		4
        /*0040*/ 	.byte	0x04, 0x1c
        /*0042*/ 	.short	(.L_17 - .L_16)


	//   ....[0]....
.L_16:
        /*0044*/ 	.word	0x00001930


	//   ....[1]....
        /*0048*/ 	.word	0x00001950


	//----- nvinfo : EIATTR_REQNTID
	.align		4
.L_17:
        /*004c*/ 	.byte	0x04, 0x10
        /*004e*/ 	.short	(.L_19 - .L_18)
.L_18:
        /*0050*/ 	.word	0x00000080
        /*0054*/ 	.word	0x00000001
        /*0058*/ 	.word	0x00000001


	//----- nvinfo : EIATTR_CBANK_PARAM_SIZE
	.align		4
.L_19:
        /*005c*/ 	.byte	0x03, 0x19
        /*005e*/ 	.short	0x0014


	//----- nvinfo : EIATTR_PARAM_CBANK
	.align		4
        /*0060*/ 	.byte	0x04, 0x0a
        /*0062*/ 	.short	(.L_21 - .L_20)
	.align		4
.L_20:
        /*0064*/ 	.word	index@(.nv.constant0.triton_poi_fused_avg_pool2d_29)
        /*0068*/ 	.short	0x0210
        /*006a*/ 	.short	0x0014


	//----- nvinfo : EIATTR_SW_WAR
	.align		4
.L_21:
        /*006c*/ 	.byte	0x04, 0x36
        /*006e*/ 	.short	(.L_23 - .L_22)
.L_22:
        /*0070*/ 	.word	0x00000008
.L_23:


//--------------------- .nv.callgraph             --------------------------
	.section	.nv.callgraph,"",@"SHT_CUDA_CALLGRAPH"
	.align	4
	.sectionentsize	8
	.align		4
        /*0000*/ 	.word	0x00000000
	.align		4
        /*0004*/ 	.word	0xffffffff
	.align		4
        /*0008*/ 	.word	0x00000000
	.align		4
        /*000c*/ 	.word	0xfffffffe
	.align		4
        /*0010*/ 	.word	0x00000000
	.align		4
        /*0014*/ 	.word	0xfffffffd
	.align		4
        /*0018*/ 	.word	0x00000000
	.align		4
        /*001c*/ 	.word	0xfffffffc


//--------------------- .text.triton_poi_fused_avg_pool2d_29 --------------------------
	.section	.text.triton_poi_fused_avg_pool2d_29,"ax",@progbits
	.align	128
        .global         triton_poi_fused_avg_pool2d_29
        .type           triton_poi_fused_avg_pool2d_29,@function
        .size           triton_poi_fused_avg_pool2d_29,(.L_x_1 - triton_poi_fused_avg_pool2d_29)
        .other          triton_poi_fused_avg_pool2d_29,@"STO_CUDA_ENTRY STV_DEFAULT"
triton_poi_fused_avg_pool2d_29:
.text.triton_poi_fused_avg_pool2d_29:
[----:B------:R-:W0:Y:S02]  /*0000*/  LDC R1, c[0x0][0x28] ;  /* 0x00000a00ff017b82 */ /* 0x000e240000000800 */
[----:B------:R-:W1:Y:S01]  /*0010*/  S2R R0, SR_TID.X ;  /* 0x0000000000007919 */ /* 0x000e620000002100 */
[----:B------:R-:W-:Y:S01]  /*0020*/  IMAD.MOV.U32 R22, RZ, RZ, RZ ;  /* 0x000000ffff167224 */ /* 0x000fe200078e00ff */
[----:B------:R-:W2:Y:S01]  /*0030*/  LDC.64 R24, c[0x0][0x210] ;  /* 0x00008400ff187b82 */ /* 0x000ea20000000a00 */
[----:B------:R-:W-:Y:S01]  /*0040*/  CS2R R8, SRZ ;  /* 0x0000000000087805 */ /* 0x000fe2000001ff00 */
[----:B------:R-:W3:Y:S01]  /*0050*/  S2R R23, SR_CTAID.X ;  /* 0x0000000000177919 */ /* 0x000ee20000002500 */
[----:B------:R-:W-:Y:S01]  /*0060*/  CS2R R10, SRZ ;  /* 0x00000000000a7805 */ /* 0x000fe2000001ff00 */
[----:B------:R-:W-:Y:S01]  /*0070*/  ULDC.64 UR4, c[0x0][0x208] ;  /* 0x0000820000047ab9 */ /* 0x000fe20000000a00 */
[----:B-1----:R-:W-:-:S05]  /*0080*/  IMAD.SHL.U32 R0, R0, 0x4, RZ ;  /* 0x0000000400007824 */ /* 0x002fca00078e00ff */
[----:B------:R-:W-:-:S05]  /*0090*/  LOP3.LUT R0, R0, 0x1fc, RZ, 0xc0, !PT ;  /* 0x000001fc00007812 */ /* 0x000fca00078ec0ff */
[----:B---3--:R-:W-:-:S04]  /*00a0*/  IMAD R23, R23, 0x400, R0 ;  /* 0x0000040017177824 */ /* 0x008fc800078e0200 */
[----:B------:R-:W-:-:S04]  /*00b0*/  IMAD.HI R20, R23, 0x2aaaaaab, RZ ;  /* 0x2aaaaaab17147827 */ /* 0x000fc800078e02ff */
[----:B------:R-:W-:Y:S01]  /*00c0*/  IMAD.HI R0, R23, -0x2df2df2d, R22 ;  /* 0xd20d20d317007827 */ /* 0x000fe200078e0216 */
[----:B------:R-:W-:-:S03]  /*00d0*/  SHF.R.U32.HI R3, RZ, 0x1f, R20 ;  /* 0x0000001fff037819 */ /* 0x000fc60000011614 */
[C---:B------:R-:W-:Y:S01]  /*00e0*/  VIADD R13, R23.reuse, 0xfffff580 ;  /* 0xfffff580170d7836 */ /* 0x040fe20000000000 */
[----:B------:R-:W-:Y:S01]  /*00f0*/  LEA.HI.SX32 R20, R20, R3, 0x1b ;  /* 0x0000000314147211 */ /* 0x000fe200078fdaff */
[----:B------:R-:W-:Y:S01]  /*0100*/  VIADD R15, R23, 0xfffff640 ;  /* 0xfffff640170f7836 */ /* 0x000fe20000000000 */
[----:B------:R-:W-:Y:S01]  /*0110*/  SHF.R.U32.HI R3, RZ, 0x1f, R0 ;  /* 0x0000001fff037819 */ /* 0x000fe20000011600 */
[----:B--2---:R-:W-:-:S03]  /*0120*/  IMAD.WIDE R12, R13, 0x4, R24 ;  /* 0x000000040d0c7825 */ /* 0x004fc600078e0218 */
[----:B------:R-:W-:Y:S01]  /*0130*/  LEA.HI.SX32 R3, R0, R3, 0x15 ;  /* 0x0000000300037211 */ /* 0x000fe200078faaff */
[----:B------:R-:W-:-:S04]  /*0140*/  IMAD.HI R2, R20, 0x4ec4ec4f, RZ ;  /* 0x4ec4ec4f14027827 */ /* 0x000fc800078e02ff */
[----:B------:R-:W-:Y:S01]  /*0150*/  IMAD.HI R0, R3, 0x4ec4ec4f, RZ ;  /* 0x4ec4ec4f03007827 */ /* 0x000fe200078e02ff */
[----:B------:R-:W-:-:S03]  /*0160*/  SHF.R.U32.HI R5, RZ, 0x1f, R2 ;  /* 0x0000001fff057819 */ /* 0x000fc60000011602 */
[----:B------:R-:W-:Y:S01]  /*0170*/  IMAD.WIDE R14, R15, 0x4, R24 ;  /* 0x000000040f0e7825 */ /* 0x000fe200078e0218 */
[----:B------:R-:W-:Y:S02]  /*0180*/  LEA.HI.SX32 R7, R2, R5, 0x1e ;  /* 0x0000000502077211 */ /* 0x000fe400078ff2ff */
[----:B------:R-:W-:-:S03]  /*0190*/  SHF.R.U32.HI R5, RZ, 0x1f, R0 ;  /* 0x0000001fff057819 */ /* 0x000fc60000011600 */
[----:B------:R-:W-:Y:S01]  /*01a0*/  IMAD R2, R7, -0xd, R20 ;  /* 0xfffffff307027824 */ /* 0x000fe200078e0214 */
[----:B------:R-:W-:Y:S02]  /*01b0*/  LEA.HI.SX32 R0, R0, R5, 0x1e ;  /* 0x0000000500007211 */ /* 0x000fe400078ff2ff */
[----:B------:R-:W-:Y:S02]  /*01c0*/  CS2R R4, SRZ ;  /* 0x0000000000047805 */ /* 0x000fe4000001ff00 */
[----:B------:R-:W-:Y:S02]  /*01d0*/  CS2R R6, SRZ ;  /* 0x0000000000067805 */ /* 0x000fe4000001ff00 */
[----:B------:R-:W-:Y:S01]  /*01e0*/  ISETP.GT.AND P2, PT, R2, RZ, PT ;  /* 0x000000ff0200720c */ /* 0x000fe20003f44270 */
[----:B------:R-:W-:Y:S01]  /*01f0*/  IMAD R21, R0, -0xd, R3 ;  /* 0xfffffff300157824 */ /* 0x000fe200078e0203 */
[----:B------:R-:W-:-:S04]  /*0200*/  ISETP.GT.AND P0, PT, R2, -0x1, PT ;  /* 0xffffffff0200780c */ /* 0x000fc80003f04270 */
[C---:B------:R-:W-:Y:S02]  /*0210*/  ISETP.GT.AND P4, PT, R21.reuse, RZ, P2 ;  /* 0x000000ff1500720c */ /* 0x040fe40001784270 */
[----:B------:R-:W-:Y:S02]  /*0220*/  ISETP.GT.AND P0, PT, R21, RZ, P0 ;  /* 0x000000ff1500720c */ /* 0x000fe40000704270 */
[C---:B------:R-:W-:Y:S02]  /*0230*/  ISETP.LT.AND P4, PT, R23.reuse, 0x1fb00, P4 ;  /* 0x0001fb001700780c */ /* 0x040fe40002781270 */
[----:B------:R-:W-:-:S11]  /*0240*/  ISETP.LT.AND P6, PT, R23, 0x1fb00, P0 ;  /* 0x0001fb001700780c */ /* 0x000fd600007c1270 */
[----:B------:R-:W2:Y:S04]  /*0250*/  @P4 LDG.E.128 R4, desc[UR4][R12.64] ;  /* 0x000000040c044981 */ /* 0x000ea8000c1e1d00 */
[----:B------:R1:W3:Y:S01]  /*0260*/  @P6 LDG.E.128 R8, desc[UR4][R14.64] ;  /* 0x000000040e086981 */ /* 0x0002e2000c1e1d00 */
[----:B------:R-:W-:Y:S02]  /*0270*/  VIADD R27, R23, 0x200 ;  /* 0x00000200171b7836 */ /* 0x000fe40000000000 */
[----:B------:R-:W-:Y:S02]  /*0280*/  IMAD.MOV.U32 R26, RZ, RZ, RZ ;  /* 0x000000ffff1a7224 */ /* 0x000fe400078e00ff */
[----:B------:R-:W-:-:S04]  /*0290*/  IMAD.HI R3, R27, 0x2aaaaaab, RZ ;  /* 0x2aaaaaab1b037827 */ /* 0x000fc800078e02ff */
[----:B------:R-:W-:Y:S01]  /*02a0*/  IMAD.HI R0, R27, -0x2df2df2d, R26 ;  /* 0xd20d20d31b007827 */ /* 0x000fe200078e021a */
[----:B------:R-:W-:Y:S02]  /*02b0*/  SHF.R.U32.HI R16, RZ, 0x1f, R3 ;  /* 0x0000001fff107819 */ /* 0x000fe40000011603 */
[----:B-1----:R-:W-:Y:S01]  /*02c0*/  CS2R R14, SRZ ;  /* 0x00000000000e7805 */ /* 0x002fe2000001ff00 */
[----:B------:R-:W-:Y:S01]  /*02d0*/  VIADD R29, R23, 0xfffff780 ;  /* 0xfffff780171d7836 */ /* 0x000fe20000000000 */
[----:B------:R-:W-:Y:S02]  /*02e0*/  LEA.HI.SX32 R16, R3, R16, 0x1b ;  /* 0x0000001003107211 */ /* 0x000fe400078fdaff */
[----:B------:R-:W-:Y:S01]  /*02f0*/  SHF.R.U32.HI R3, RZ, 0x1f, R0 ;  /* 0x0000001fff037819 */ /* 0x000fe20000011600 */
[----:B------:R-:W-:-:S03]  /*0300*/  IMAD.WIDE R28, R29, 0x4, R24 ;  /* 0x000000041d1c7825 */ /* 0x000fc600078e0218 */
[----:B------:R-:W-:Y:S01]  /*0310*/  LEA.HI.SX32 R0, R0, R3, 0x15 ;  /* 0x0000000300007211 */ /* 0x000fe200078faaff */
[----:B------:R-:W-:-:S04]  /*0320*/  IMAD.HI R17, R16, 0x4ec4ec4f, RZ ;  /* 0x4ec4ec4f10117827 */ /* 0x000fc800078e02ff */
[----:B------:R-:W-:Y:S01]  /*0330*/  IMAD.HI R3, R0, 0x4ec4ec4f, RZ ;  /* 0x4ec4ec4f00037827 */ /* 0x000fe200078e02ff */
[----:B------:R-:W-:-:S04]  /*0340*/  SHF.R.U32.HI R12, RZ, 0x1f, R17 ;  /* 0x0000001fff0c7819 */ /* 0x000fc80000011611 */
[----:B------:R-:W-:Y:S02]  /*0350*/  LEA.HI.SX32 R17, R17, R12, 0x1e ;  /* 0x0000000c11117211 */ /* 0x000fe400078ff2ff */
[----:B------:R-:W-:-:S04]  /*0360*/  SHF.R.U32.HI R12, RZ, 0x1f, R3 ;  /* 0x0000001fff0c7819 */ /* 0x000fc80000011603 */
[----:B------:R-:W-:Y:S01]  /*0370*/  LEA.HI.SX32 R13, R3, R12, 0x1e ;  /* 0x0000000c030d7211 */ /* 0x000fe200078ff2ff */
[----:B------:R-:W-:-:S04]  /*0380*/  IMAD R3, R17, -0xd, R16 ;  /* 0xfffffff311037824 */ /* 0x000fc800078e0210 */
[----:B------:R-:W-:Y:S01]  /*0390*/  IMAD R0, R13, -0xd, R0 ;  /* 0xfffffff30d007824 */ /* 0x000fe200078e0200 */
[C---:B------:R-:W-:Y:S02]  /*03a0*/  ISETP.GT.AND P0, PT, R3.reuse, RZ, PT ;  /* 0x000000ff0300720c */ /* 0x040fe40003f04270 */
[----:B------:R-:W-:Y:S02]  /*03b0*/  CS2R R12, SRZ ;  /* 0x00000000000c7805 */ /* 0x000fe4000001ff00 */
[----:B------:R-:W-:Y:S02]  /*03c0*/  ISETP.GT.AND P1, PT, R3, -0x1, PT ;  /* 0xffffffff0300780c */ /* 0x000fe40003f24270 */
[C---:B------:R-:W-:Y:S02]  /*03d0*/  ISETP.GT.AND P3, PT, R0.reuse, RZ, P0 ;  /* 0x000000ff0000720c */ /* 0x040fe40000764270 */
[----:B------:R-:W-:Y:S02]  /*03e0*/  ISETP.GT.AND P1, PT, R0, RZ, P1 ;  /* 0x000000ff0000720c */ /* 0x000fe40000f24270 */
[----:B------:R-:W-:-:S02]  /*03f0*/  ISETP.LT.AND P3, PT, R27, 0x1fb00, P3 ;  /* 0x0001fb001b00780c */ /* 0x000fc40001f61270 */
[----:B------:R-:W-:Y:S02]  /*0400*/  ISETP.LT.AND P5, PT, R27, 0x1fb00, P1 ;  /* 0x0001fb001b00780c */ /* 0x000fe40000fa1270 */
[----:B------:R-:W-:-:S09]  /*0410*/  CS2R R18, SRZ ;  /* 0x0000000000127805 */ /* 0x000fd2000001ff00 */
[----:B------:R1:W4:Y:S01]  /*0420*/  @P3 LDG.E.128 R12, desc[UR4][R28.64] ;  /* 0x000000041c0c3981 */ /* 0x000322000c1e1d00 */
[----:B--2---:R-:W-:Y:S02]  /*0430*/  SEL R4, R4, RZ, P4 ;  /* 0x000000ff04047207 */ /* 0x004fe40002000000 */
[----:B---3--:R-:W-:-:S05]  /*0440*/  SEL R17, R8, RZ, P6 ;  /* 0x000000ff08117207 */ /* 0x008fca0003000000 */
[----:B------:R-:W-:Y:S01]  /*0450*/  FADD R8, R4, R17 ;  /* 0x0000001104087221 */ /* 0x000fe20000000000 */
[----:B------:R-:W-:Y:S01]  /*0460*/  VIADD R4, R23, 0xfffff840 ;  /* 0xfffff84017047836 */ /* 0x000fe20000000000 */
[----:B------:R-:W-:-:S03]  /*0470*/  CS2R R16, SRZ ;  /* 0x0000000000107805 */ /* 0x000fc6000001ff00 */
[----:B-1----:R-:W-:-:S05]  /*0480*/  IMAD.WIDE R28, R4, 0x4, R24 ;  /* 0x00000004041c7825 */ /* 0x002fca00078e0218 */
[----:B------:R-:W2:Y:S01]  /*0490*/  @P5 LDG.E.128 R16, desc[UR4][R28.64] ;  /* 0x000000041c105981 */ /* 0x000ea2000c1e1d00 */
[----:B------:R-:W-:Y:S01]  /*04a0*/  VIADD R4, R2, 0x1 ;  /* 0x0000000102047836 */ /* 0x000fe20000000000 */
[----:B------:R-:W-:-:S04]  /*04b0*/  SEL R26, R9, RZ, P6 ;  /* 0x000000ff091a7207 */ /* 0x000fc80003000000 */
[----:B------:R-:W-:Y:S02]  /*04c0*/  ISETP.GE.U32.AND P1, PT, R4, 0xd, PT ;  /* 0x0000000d0400780c */ /* 0x000fe40003f26070 */
[----:B------:R-:W-:Y:S02]  /*04d0*/  SEL R9, R10, RZ, P6 ;  /* 0x000000ff0a097207 */ /* 0x000fe40003000000 */
[----:B------:R-:W-:Y:S02]  /*04e0*/  SEL R4, R11, RZ, P6 ;  /* 0x000000ff0b047207 */ /* 0x000fe40003000000 */
[----:B------:R-:W-:Y:S02]  /*04f0*/  ISETP.GT.AND P6, PT, R21, RZ, !P1 ;  /* 0x000000ff1500720c */ /* 0x000fe40004fc4270 */
[----:B------:R-:W-:Y:S02]  /*0500*/  SEL R5, R5, RZ, P4 ;  /* 0x000000ff05057207 */ /* 0x000fe40002000000 */
[----:B------:R-:W-:-:S02]  /*0510*/  ISETP.LT.AND P6, PT, R23, 0x1fb00, P6 ;  /* 0x0001fb001700780c */ /* 0x000fc400037c1270 */
[----:B------:R-:W-:Y:S02]  /*0520*/  SEL R6, R6, RZ, P4 ;  /* 0x000000ff06067207 */ /* 0x000fe40002000000 */
[----:B------:R-:W-:Y:S01]  /*0530*/  SEL R7, R7, RZ, P4 ;  /* 0x000000ff07077207 */ /* 0x000fe20002000000 */
[----:B------:R-:W-:Y:S01]  /*0540*/  FADD R26, R5, R26 ;  /* 0x0000001a051a7221 */ /* 0x000fe20000000000 */
[----:B----4-:R-:W-:Y:S01]  /*0550*/  SEL R22, R12, RZ, P3 ;  /* 0x000000ff0c167207 */ /* 0x010fe20001800000 */
[----:B------:R-:W-:Y:S01]  /*0560*/  FADD R12, R6, R9 ;  /* 0x00000009060c7221 */ /* 0x000fe20000000000 */
[----:B--2---:R-:W-:Y:S01]  /*0570*/  SEL R11, R16, RZ, P5 ;  /* 0x000000ff100b7207 */ /* 0x004fe20002800000 */
[----:B------:R-:W-:-:S04]  /*0580*/  FADD R16, R7, R4 ;  /* 0x0000000407107221 */ /* 0x000fc80000000000 */
[----:B------:R-:W-:Y:S01]  /*0590*/  FADD R22, R22, R11 ;  /* 0x0000000b16167221 */ /* 0x000fe20000000000 */
[----:B------:R-:W-:Y:S01]  /*05a0*/  VIADD R11, R23, 0xfffff700 ;  /* 0xfffff700170b7836 */ /* 0x000fe20000000000 */
[----:B------:R-:W-:Y:S02]  /*05b0*/  CS2R R4, SRZ ;  /* 0x0000000000047805 */ /* 0x000fe4000001ff00 */
[----:B------:R-:W-:Y:S01]  /*05c0*/  CS2R R6, SRZ ;  /* 0x0000000000067805 */ /* 0x000fe2000001ff00 */
[----:B------:R-:W-:-:S05]  /*05d0*/  IMAD.WIDE R10, R11, 0x4, R24 ;  /* 0x000000040b0a7825 */ /* 0x000fca00078e0218 */
[----:B------:R1:W2:Y:S01]  /*05e0*/  @P6 LDG.E.128 R4, desc[UR4][R10.64] ;  /* 0x000000040a046981 */ /* 0x0002a2000c1e1d00 */
[----:B------:R-:W-:-:S05]  /*05f0*/  VIADD R9, R3, 0x1 ;  /* 0x0000000103097836 */ /* 0x000fca0000000000 */
[----:B------:R-:W-:Y:S02]  /*0600*/  ISETP.GE.U32.AND P4, PT, R9, 0xd, PT ;  /* 0x0000000d0900780c */ /* 0x000fe40003f86070 */
[----:B------:R-:W-:Y:S02]  /*0610*/  SEL R9, R13, RZ, P3 ;  /* 0x000000ff0d097207 */ /* 0x000fe40001800000 */
[----:B------:R-:W-:Y:S02]  /*0620*/  SEL R13, R14, RZ, P3 ;  /* 0x000000ff0e0d7207 */ /* 0x000fe40001800000 */
[----:B------:R-:W-:Y:S02]  /*0630*/  SEL R14, R15, RZ, P3 ;  /* 0x000000ff0f0e7207 */ /* 0x000fe40001800000 */
[----:B------:R-:W-:Y:S02]  /*0640*/  ISETP.GT.AND P3, PT, R0, RZ, !P4 ;  /* 0x000000ff0000720c */ /* 0x000fe40006764270 */
[----:B------:R-:W-:-:S02]  /*0650*/  SEL R19, R19, RZ, P5 ;  /* 0x000000ff13137207 */ /* 0x000fc40002800000 */
[----:B------:R-:W-:Y:S02]  /*0660*/  SEL R28, R17, RZ, P5 ;  /* 0x000000ff111c7207 */ /* 0x000fe40002800000 */
[----:B------:R-:W-:Y:S01]  /*0670*/  ISETP.LT.AND P3, PT, R27, 0x1fb00, P3 ;  /* 0x0001fb001b00780c */ /* 0x000fe20001f61270 */
[----:B------:R-:W-:Y:S01]  /*0680*/  FADD R14, R14, R19 ;  /* 0x000000130e0e7221 */ /* 0x000fe20000000000 */
[----:B------:R-:W-:Y:S01]  /*0690*/  SEL R18, R18, RZ, P5 ;  /* 0x000000ff12127207 */ /* 0x000fe20002800000 */
[----:B------:R-:W-:Y:S02]  /*06a0*/  VIADD R19, R23, 0xfffff900 ;  /* 0xfffff90017137836 */ /* 0x000fe40000000000 */
[----:B------:R-:W-:Y:S01]  /*06b0*/  FADD R15, R9, R28 ;  /* 0x0000001c090f7221 */ /* 0x000fe20000000000 */
[----:B-1----:R-:W-:Y:S01]  /*06c0*/  CS2R R10, SRZ ;  /* 0x00000000000a7805 */ /* 0x002fe2000001ff00 */
[----:B------:R-:W-:Y:S01]  /*06d0*/  FADD R13, R13, R18 ;  /* 0x000000120d0d7221 */ /* 0x000fe20000000000 */
[----:B------:R-:W-:Y:S01]  /*06e0*/  IMAD.WIDE R18, R19, 0x4, R24 ;  /* 0x0000000413127825 */ /* 0x000fe200078e0218 */
[----:B--2---:R-:W-:-:S05]  /*06f0*/  SEL R17, R4, RZ, P6 ;  /* 0x000000ff04117207 */ /* 0x004fca0003000000 */
[----:B------:R-:W-:Y:S01]  /*0700*/  FADD R17, R8, R17 ;  /* 0x0000001108117221 */ /* 0x000fe20000000000 */
[----:B------:R-:W-:-:S06]  /*0710*/  CS2R R8, SRZ ;  /* 0x0000000000087805 */ /* 0x000fcc000001ff00 */
[----:B------:R1:W2:Y:S01]  /*0720*/  @P3 LDG.E.128 R8, desc[UR4][R18.64] ;  /* 0x0000000412083981 */ /* 0x0002a2000c1e1d00 */
[----:B------:R-:W-:Y:S02]  /*0730*/  ISETP.GT.AND P2, PT, R21, -0x1, P2 ;  /* 0xffffffff1500780c */ /* 0x000fe40001744270 */
[----:B------:R-:W-:Y:S02]  /*0740*/  SEL R29, R5, RZ, P6 ;  /* 0x000000ff051d7207 */ /* 0x000fe40003000000 */
[----:B------:R-:W-:Y:S02]  /*0750*/  ISETP.LT.AND P2, PT, R23, 0x1fb00, P2 ;  /* 0x0001fb001700780c */ /* 0x000fe40001741270 */
[----:B------:R-:W-:Y:S02]  /*0760*/  SEL R6, R6, RZ, P6 ;  /* 0x000000ff06067207 */ /* 0x000fe40003000000 */
[----:B------:R-:W-:Y:S02]  /*0770*/  SEL R7, R7, RZ, P6 ;  /* 0x000000ff07077207 */ /* 0x000fe40003000000 */
[----:B------:R-:W-:Y:S01]  /*0780*/  ISETP.GT.AND P0, PT, R0, -0x1, P0 ;  /* 0xffffffff0000780c */ /* 0x000fe20000704270 */
[----:B-1----:R-:W-:-:S02]  /*0790*/  VIADD R19, R23, 0xffffff40 ;  /* 0xffffff4017137836 */ /* 0x002fc40000000000 */
[----:B------:R-:W-:Y:S01]  /*07a0*/  FADD R12, R12, R6 ;  /* 0x000000060c0c7221 */ /* 0x000fe20000000000 */
[----:B------:R-:W-:Y:S01]  /*07b0*/  FADD R16, R16, R7 ;  /* 0x0000000710107221 */ /* 0x000fe20000000000 */
[----:B------:R-:W-:Y:S02]  /*07c0*/  ISETP.LT.AND P0, PT, R27, 0x1fb00, P0 ;  /* 0x0001fb001b00780c */ /* 0x000fe40000701270 */
[----:B------:R-:W-:Y:S01]  /*07d0*/  CS2R R6, SRZ ;  /* 0x0000000000067805 */ /* 0x000fe2000001ff00 */
[----:B------:R-:W-:Y:S01]  /*07e0*/  IMAD.WIDE R18, R19, 0x4, R24 ;  /* 0x0000000413127825 */ /* 0x000fe200078e0218 */
[----:B--2---:R-:W-:Y:S02]  /*07f0*/  SEL R5, R8, RZ, P3 ;  /* 0x000000ff08057207 */ /* 0x004fe40001800000 */
[----:B------:R-:W-:Y:S02]  /*0800*/  SEL R8, R9, RZ, P3 ;  /* 0x000000ff09087207 */ /* 0x000fe40001800000 */
[----:B------:R-:W-:Y:S01]  /*0810*/  SEL R10, R10, RZ, P3 ;  /* 0x000000ff0a0a7207 */ /* 0x000fe20001800000 */
[----:B------:R-:W-:Y:S01]  /*0820*/  FADD R22, R22, R5 ;  /* 0x0000000516167221 */ /* 0x000fe20000000000 */
[----:B------:R-:W-:-:S02]  /*0830*/  CS2R R4, SRZ ;  /* 0x0000000000047805 */ /* 0x000fc4000001ff00 */
[----:B------:R-:W-:Y:S01]  /*0840*/  SEL R11, R11, RZ, P3 ;  /* 0x000000ff0b0b7207 */ /* 0x000fe20001800000 */
[----:B------:R-:W-:Y:S01]  /*0850*/  FADD R15, R15, R8 ;  /* 0x000000080f0f7221 */ /* 0x000fe20000000000 */
[----:B------:R-:W-:Y:S01]  /*0860*/  FADD R13, R13, R10 ;  /* 0x0000000a0d0d7221 */ /* 0x000fe20000000000 */
[----:B------:R-:W-:Y:S02]  /*0870*/  CS2R R8, SRZ ;  /* 0x0000000000087805 */ /* 0x000fe4000001ff00 */
[----:B------:R-:W-:Y:S01]  /*0880*/  FADD R14, R14, R11 ;  /* 0x0000000b0e0e7221 */ /* 0x000fe20000000000 */
[----:B------:R1:W2:Y:S01]  /*0890*/  @P2 LDG.E.128 R4, desc[UR4][R18.64] ;  /* 0x0000000412042981 */ /* 0x0002a2000c1e1d00 */
[----:B------:R-:W-:Y:S01]  /*08a0*/  CS2R R10, SRZ ;  /* 0x00000000000a7805 */ /* 0x000fe2000001ff00 */
[----:B-1----:R-:W-:-:S05]  /*08b0*/  IMAD.WIDE R18, R23, 0x4, R24 ;  /* 0x0000000417127825 */ /* 0x002fca00078e0218 */
[----:B------:R-:W3:Y:S01]  /*08c0*/  @P0 LDG.E.128 R8, desc[UR4][R18.64+0x500] ;  /* 0x0005000412080981 */ /* 0x000ee2000c1e1d00 */
[----:B------:R-:W-:Y:S01]  /*08d0*/  FADD R26, R26, R29 ;  /* 0x0000001d1a1a7221 */ /* 0x000fe20000000000 */
[----:B------:R-:W-:Y:S02]  /*08e0*/  ISETP.GE.AND P6, PT, R23, 0x1fb00, PT ;  /* 0x0001fb001700780c */ /* 0x000fe40003fc6270 */
[----:B------:R-:W-:Y:S02]  /*08f0*/  ISETP.GE.AND P5, PT, R27, 0x1fb00, PT ;  /* 0x0001fb001b00780c */ /* 0x000fe40003fa6270 */
[----:B--2---:R-:W-:Y:S02]  /*0900*/  SEL R5, R5, RZ, P2 ;  /* 0x000000ff05057207 */ /* 0x004fe40001000000 */
[----:B------:R-:W-:-:S03]  /*0910*/  SEL R4, R4, RZ, P2 ;  /* 0x000000ff04047207 */ /* 0x000fc60001000000 */
[----:B------:R-:W-:Y:S02]  /*0920*/  FADD R26, R26, R5 ;  /* 0x000000051a1a7221 */ /* 0x000fe40000000000 */
[----:B------:R-:W-:Y:S01]  /*0930*/  FADD R17, R17, R4 ;  /* 0x0000000411117221 */ /* 0x000fe20000000000 */
[----:B------:R-:W-:Y:S02]  /*0940*/  LOP3.LUT R4, R21, R2, RZ, 0xfc, !PT ;  /* 0x0000000215047212 */ /* 0x000fe400078efcff */
[----:B---3--:R-:W-:Y:S02]  /*0950*/  SEL R5, R8, RZ, P0 ;  /* 0x000000ff08057207 */ /* 0x008fe40000000000 */
[----:B------:R-:W-:Y:S02]  /*0960*/  SEL R8, R9, RZ, P0 ;  /* 0x000000ff09087207 */ /* 0x000fe40000000000 */
[----:B------:R-:W-:Y:S02]  /*0970*/  ISETP.GT.AND P3, PT, R4, -0x1, !P6 ;  /* 0xffffffff0400780c */ /* 0x000fe40007764270 */
[----:B------:R-:W-:Y:S01]  /*0980*/  SEL R7, R7, RZ, P2 ;  /* 0x000000ff07077207 */ /* 0x000fe20001000000 */
[----:B------:R-:W-:Y:S01]  /*0990*/  FADD R15, R15, R8 ;  /* 0x000000080f0f7221 */ /* 0x000fe20000000000 */
[----:B------:R-:W-:Y:S01]  /*09a0*/  LOP3.LUT R8, R0, R3, RZ, 0xfc, !PT ;  /* 0x0000000300087212 */ /* 0x000fe200078efcff */
[----:B------:R-:W-:Y:S01]  /*09b0*/  FADD R22, R22, R5 ;  /* 0x0000000516167221 */ /* 0x000fe20000000000 */
[----:B------:R-:W-:Y:S01]  /*09c0*/  SEL R29, R6, RZ, P2 ;  /* 0x000000ff061d7207 */ /* 0x000fe20001000000 */
[----:B------:R-:W-:Y:S01]  /*09d0*/  FADD R16, R16, R7 ;  /* 0x0000000710107221 */ /* 0x000fe20000000000 */
[----:B------:R-:W-:-:S02]  /*09e0*/  ISETP.GT.AND P2, PT, R8, -0x1, !P5 ;  /* 0xffffffff0800780c */ /* 0x000fc40006f44270 */
[----:B------:R-:W-:Y:S02]  /*09f0*/  CS2R R4, SRZ ;  /* 0x0000000000047805 */ /* 0x000fe4000001ff00 */
[----:B------:R-:W-:Y:S02]  /*0a00*/  CS2R R6, SRZ ;  /* 0x0000000000067805 */ /* 0x000fe4000001ff00 */
[----:B------:R-:W-:Y:S02]  /*0a10*/  SEL R10, R10, RZ, P0 ;  /* 0x000000ff0a0a7207 */ /* 0x000fe40000000000 */
[----:B------:R-:W-:Y:S02]  /*0a20*/  SEL R11, R11, RZ, P0 ;  /* 0x000000ff0b0b7207 */ /* 0x000fe40000000000 */
[----:B------:R-:W-:Y:S01]  /*0a30*/  CS2R R8, SRZ ;  /* 0x0000000000087805 */ /* 0x000fe2000001ff00 */
[----:B------:R-:W-:Y:S01]  /*0a40*/  FADD R13, R13, R10 ;  /* 0x0000000a0d0d7221 */ /* 0x000fe20000000000 */
[----:B------:R-:W2:Y:S01]  /*0a50*/  @P3 LDG.E.128 R4, desc[UR4][R18.64] ;  /* 0x0000000412043981 */ /* 0x000ea2000c1e1d00 */
[----:B------:R-:W-:Y:S01]  /*0a60*/  FADD R14, R14, R11 ;  /* 0x0000000b0e0e7221 */ /* 0x000fe20000000000 */
[----:B------:R-:W-:-:S06]  /*0a70*/  CS2R R10, SRZ ;  /* 0x00000000000a7805 */ /* 0x000fcc000001ff00 */
[----:B------:R-:W3:Y:S01]  /*0a80*/  @P2 LDG.E.128 R8, desc[UR4][R18.64+0x800] ;  /* 0x0008000412082981 */ /* 0x000ee2000c1e1d00 */
[----:B------:R-:W-:Y:S01]  /*0a90*/  ISETP.GT.AND P0, PT, R21, -0x1, !P1 ;  /* 0xffffffff1500780c */ /* 0x000fe20004f04270 */
[----:B------:R-:W-:Y:S01]  /*0aa0*/  FADD R12, R12, R29 ;  /* 0x0000001d0c0c7221 */ /* 0x000fe20000000000 */
[----:B--2---:R-:W-:Y:S02]  /*0ab0*/  SEL R5, R5, RZ, P3 ;  /* 0x000000ff05057207 */ /* 0x004fe40001800000 */
[----:B------:R-:W-:Y:S02]  /*0ac0*/  SEL R4, R4, RZ, P3 ;  /* 0x000000ff04047207 */ /* 0x000fe40001800000 */
[----:B------:R-:W-:Y:S01]  /*0ad0*/  SEL R29, R6, RZ, P3 ;  /* 0x000000ff061d7207 */ /* 0x000fe20001800000 */
[----:B------:R-:W-:Y:S01]  /*0ae0*/  FADD R26, R26, R5 ;  /* 0x000000051a1a7221 */ /* 0x000fe20000000000 */
[----:B------:R-:W-:Y:S02]  /*0af0*/  SEL R7, R7, RZ, P3 ;  /* 0x000000ff07077207 */ /* 0x000fe40001800000 */
[----:B------:R-:W-:-:S02]  /*0b00*/  ISETP.LT.AND P3, PT, R23, 0x1fb00, P0 ;  /* 0x0001fb001700780c */ /* 0x000fc40000761270 */
[----:B---3--:R-:W-:Y:S01]  /*0b10*/  SEL R5, R8, RZ, P2 ;  /* 0x000000ff08057207 */ /* 0x008fe20001000000 */
[----:B------:R-:W-:Y:S01]  /*0b20*/  FADD R17, R17, R4 ;  /* 0x0000000411117221 */ /* 0x000fe20000000000 */
[----:B------:R-:W-:Y:S01]  /*0b30*/  FADD R16, R16, R7 ;  /* 0x0000000710107221 */ /* 0x000fe20000000000 */
[----:B------:R-:W-:Y:S02]  /*0b40*/  CS2R R6, SRZ ;  /* 0x0000000000067805 */ /* 0x000fe4000001ff00 */
[----:B------:R-:W-:Y:S01]  /*0b50*/  FADD R22, R22, R5 ;  /* 0x0000000516167221 */ /* 0x000fe20000000000 */
[----:B------:R-:W-:Y:S02]  /*0b60*/  CS2R R4, SRZ ;  /* 0x0000000000047805 */ /* 0x000fe4000001ff00 */
[----:B------:R-:W-:-:S04]  /*0b70*/  ISETP.GT.AND P0, PT, R0, -0x1, !P4 ;  /* 0xffffffff0000780c */ /* 0x000fc80006704270 */
[----:B------:R1:W2:Y:S01]  /*0b80*/  @P3 LDG.E.128 R4, desc[UR4][R18.64+0x300] ;  /* 0x0003000412043981 */ /* 0x0002a2000c1e1d00 */
[----:B------:R-:W-:Y:S02]  /*0b90*/  ISETP.LT.AND P0, PT, R27, 0x1fb00, P0 ;  /* 0x0001fb001b00780c */ /* 0x000fe40000701270 */
[----:B------:R-:W-:Y:S02]  /*0ba0*/  SEL R8, R9, RZ, P2 ;  /* 0x000000ff09087207 */ /* 0x000fe40001000000 */
[----:B------:R-:W-:Y:S02]  /*0bb0*/  SEL R10, R10, RZ, P2 ;  /* 0x000000ff0a0a7207 */ /* 0x000fe40001000000 */
[----:B------:R-:W-:Y:S01]  /*0bc0*/  SEL R11, R11, RZ, P2 ;  /* 0x000000ff0b0b7207 */ /* 0x000fe20001000000 */
[----:B------:R-:W-:Y:S01]  /*0bd0*/  FADD R15, R15, R8 ;  /* 0x000000080f0f7221 */ /* 0x000fe20000000000 */
[----:B-1----:R-:W-:Y:S02]  /*0be0*/  VIADD R19, R23, 0x2c0 ;  /* 0x000002c017137836 */ /* 0x002fe40000000000 */
[----:B------:R-:W-:Y:S01]  /*0bf0*/  FADD R13, R13, R10 ;  /* 0x0000000a0d0d7221 */ /* 0x000fe20000000000 */
[----:B------:R-:W-:Y:S01]  /*0c00*/  FADD R14, R14, R11 ;  /* 0x0000000b0e0e7221 */ /* 0x000fe20000000000 */
[----:B------:R-:W-:-:S02]  /*0c10*/  CS2R R8, SRZ ;  /* 0x0000000000087805 */ /* 0x000fc4000001ff00 */
[----:B------:R-:W-:Y:S01]  /*0c20*/  CS2R R10, SRZ ;  /* 0x00000000000a7805 */ /* 0x000fe2000001ff00 */
[----:B------:R-:W-:-:S05]  /*0c30*/  IMAD.WIDE R18, R19, 0x4, R24 ;  /* 0x0000000413127825 */ /* 0x000fca00078e0218 */
[----:B------:R-:W3:Y:S01]  /*0c40*/  @P0 LDG.E.128 R8, desc[UR4][R18.64] ;  /* 0x0000000412080981 */ /* 0x000ee2000c1e1d00 */
[----:B------:R-:W-:Y:S01]  /*0c50*/  FADD R12, R12, R29 ;  /* 0x0000001d0c0c7221 */ /* 0x000fe20000000000 */
[----:B--2---:R-:W-:-:S05]  /*0c60*/  SEL R4, R4, RZ, P3 ;  /* 0x000000ff04047207 */ /* 0x004fca0001800000 */
[----:B------:R-:W-:Y:S01]  /*0c70*/  FADD R17, R17, R4 ;  /* 0x0000000411117221 */ /* 0x000fe20000000000 */
[----:B------:R-:W-:Y:S01]  /*0c80*/  VIADD R4, R21, 0x1 ;  /* 0x0000000115047836 */ /* 0x000fe20000000000 */
[----:B------:R-:W-:-:S04]  /*0c90*/  SEL R29, R5, RZ, P3 ;  /* 0x000000ff051d7207 */ /* 0x000fc80001800000 */
[----:B------:R-:W-:Y:S02]  /*0ca0*/  ISETP.GE.U32.AND P2, PT, R4, 0xd, PT ;  /* 0x0000000d0400780c */ /* 0x000fe40003f46070 */
[----:B------:R-:W-:Y:S02]  /*0cb0*/  SEL R6, R6, RZ, P3 ;  /* 0x000000ff06067207 */ /* 0x000fe40001800000 */
[----:B------:R-:W-:Y:S02]  /*0cc0*/  SEL R7, R7, RZ, P3 ;  /* 0x000000ff07077207 */ /* 0x000fe40001800000 */
[----:B------:R-:W-:Y:S01]  /*0cd0*/  ISETP.GT.AND P3, PT, R2, RZ, !P2 ;  /* 0x000000ff0200720c */ /* 0x000fe20005764270 */
[----:B------:R-:W-:Y:S01]  /*0ce0*/  FADD R26, R26, R29 ;  /* 0x0000001d1a1a7221 */ /* 0x000fe20000000000 */
[----:B---3--:R-:W-:Y:S02]  /*0cf0*/  SEL R5, R8, RZ, P0 ;  /* 0x000000ff08057207 */ /* 0x008fe40000000000 */
[C---:B------:R-:W-:Y:S01]  /*0d00*/  ISETP.LT.AND P3, PT, R23.reuse, 0x1fb00, P3 ;  /* 0x0001fb001700780c */ /* 0x040fe20001f61270 */
[----:B------:R-:W-:Y:S01]  /*0d10*/  VIADD R29, R23, 0x900 ;  /* 0x00000900171d7836 */ /* 0x000fe20000000000 */
[----:B------:R-:W-:Y:S01]  /*0d20*/  ISETP.LT.U32.AND P1, PT, R4, 0xd, !P1 ;  /* 0x0000000d0400780c */ /* 0x000fe20004f21070 */
[----:B------:R-:W-:Y:S01]  /*0d30*/  FADD R12, R12, R6 ;  /* 0x000000060c0c7221 */ /* 0x000fe20000000000 */
[----:B------:R-:W-:Y:S01]  /*0d40*/  FADD R16, R16, R7 ;  /* 0x0000000710107221 */ /* 0x000fe20000000000 */
[----:B------:R-:W-:Y:S01]  /*0d50*/  FADD R22, R22, R5 ;  /* 0x0000000516167221 */ /* 0x000fe20000000000 */
[----:B------:R-:W-:-:S02]  /*0d60*/  CS2R R4, SRZ ;  /* 0x0000000000047805 */ /* 0x000fc4000001ff00 */
[----:B------:R-:W-:Y:S01]  /*0d70*/  CS2R R6, SRZ ;  /* 0x0000000000067805 */ /* 0x000fe2000001ff00 */
[----:B------:R-:W-:-:S05]  /*0d80*/  IMAD.WIDE R28, R29, 0x4, R24 ;  /* 0x000000041d1c7825 */ /* 0x000fca00078e0218 */
[----:B------:R1:W2:Y:S01]  /*0d90*/  @P3 LDG.E.128 R4, desc[UR4][R28.64] ;  /* 0x000000041c043981 */ /* 0x0002a2000c1e1d00 */
[----:B------:R-:W-:Y:S01]  /*0da0*/  VIADD R8, R0, 0x1 ;  /* 0x0000000100087836 */ /* 0x000fe20000000000 */
[----:B------:R-:W-:Y:S02]  /*0db0*/  SEL R18, R9, RZ, P0 ;  /* 0x000000ff09127207 */ /* 0x000fe40000000000 */
[----:B------:R-:W-:Y:S02]  /*0dc0*/  SEL R10, R10, RZ, P0 ;  /* 0x000000ff0a0a7207 */ /* 0x000fe40000000000 */
[C---:B------:R-:W-:Y:S02]  /*0dd0*/  ISETP.LT.U32.AND P4, PT, R8.reuse, 0xd, !P4 ;  /* 0x0000000d0800780c */ /* 0x040fe40006781070 */
[----:B-1----:R-:W-:Y:S02]  /*0de0*/  SEL R29, R11, RZ, P0 ;  /* 0x000000ff0b1d7207 */ /* 0x002fe40000000000 */
[----:B------:R-:W-:-:S03]  /*0df0*/  ISETP.GE.U32.AND P0, PT, R8, 0xd, PT ;  /* 0x0000000d0800780c */ /* 0x000fc60003f06070 */
[----:B------:R-:W-:Y:S01]  /*0e00*/  FADD R14, R14, R29 ;  /* 0x0000001d0e0e7221 */ /* 0x000fe20000000000 */
[----:B------:R-:W-:-:S04]  /*0e10*/  VIADD R29, R23, 0xb00 ;  /* 0x00000b00171d7836 */ /* 0x000fc80000000000 */
[----:B------:R-:W-:Y:S01]  /*0e20*/  IMAD.WIDE R28, R29, 0x4, R24 ;  /* 0x000000041d1c7825 */ /* 0x000fe200078e0218 */
[----:B--2---:R-:W-:Y:S02]  /*0e30*/  SEL R8, R4, RZ, P3 ;  /* 0x000000ff04087207 */ /* 0x004fe40001800000 */
[----:B------:R-:W-:Y:S02]  /*0e40*/  SEL R9, R5, RZ, P3 ;  /* 0x000000ff05097207 */ /* 0x000fe40001800000 */
[----:B------:R-:W-:Y:S02]  /*0e50*/  SEL R11, R6, RZ, P3 ;  /* 0x000000ff060b7207 */ /* 0x000fe40001800000 */
[----:B------:R-:W-:Y:S02]  /*0e60*/  SEL R19, R7, RZ, P3 ;  /* 0x000000ff07137207 */ /* 0x000fe40001800000 */
[----:B------:R-:W-:-:S04]  /*0e70*/  ISETP.GT.AND P3, PT, R3, RZ, !P0 ;  /* 0x000000ff0300720c */ /* 0x000fc80004764270 */
[----:B------:R-:W-:Y:S02]  /*0e80*/  ISETP.LT.AND P3, PT, R27, 0x1fb00, P3 ;  /* 0x0001fb001b00780c */ /* 0x000fe40001f61270 */
[----:B------:R-:W-:Y:S02]  /*0e90*/  CS2R R4, SRZ ;  /* 0x0000000000047805 */ /* 0x000fe4000001ff00 */
[----:B------:R-:W-:-:S09]  /*0ea0*/  CS2R R6, SRZ ;  /* 0x0000000000067805 */ /* 0x000fd2000001ff00 */
[----:B------:R1:W2:Y:S01]  /*0eb0*/  @P3 LDG.E.128 R4, desc[UR4][R28.64] ;  /* 0x000000041c043981 */ /* 0x0002a2000c1e1d00 */
[----:B------:R-:W-:Y:S02]  /*0ec0*/  ISETP.GT.AND P0, PT, R3, -0x1, !P0 ;  /* 0xffffffff0300780c */ /* 0x000fe40004704270 */
[C---:B------:R-:W-:Y:S02]  /*0ed0*/  ISETP.LT.AND P4, PT, R27.reuse, 0x1fb00, P4 ;  /* 0x0001fb001b00780c */ /* 0x040fe40002781270 */
[----:B------:R-:W-:Y:S02]  /*0ee0*/  ISETP.LT.AND P0, PT, R27, 0x1fb00, P0 ;  /* 0x0001fb001b00780c */ /* 0x000fe40000701270 */
[----:B------:R-:W-:-:S04]  /*0ef0*/  ISETP.GT.AND P2, PT, R2, -0x1, !P2 ;  /* 0xffffffff0200780c */ /* 0x000fc80005744270 */
[C---:B------:R-:W-:Y:S01]  /*0f00*/  ISETP.LT.AND P2, PT, R23.reuse, 0x1fb00, P2 ;  /* 0x0001fb001700780c */ /* 0x040fe20001741270 */
[----:B-1----:R-:W-:Y:S02]  /*0f10*/  VIADD R29, R23, 0x9c0 ;  /* 0x000009c0171d7836 */ /* 0x002fe40000000000 */
[----:B------:R-:W-:Y:S01]  /*0f20*/  FADD R13, R13, R10 ;  /* 0x0000000a0d0d7221 */ /* 0x000fe20000000000 */
[----:B------:R-:W-:Y:S01]  /*0f30*/  FADD R17, R17, R8 ;  /* 0x0000000811117221 */ /* 0x000fe20000000000 */
[----:B------:R-:W-:Y:S01]  /*0f40*/  FADD R26, R26, R9 ;  /* 0x000000091a1a7221 */ /* 0x000fe20000000000 */
[----:B------:R-:W-:Y:S01]  /*0f50*/  FADD R12, R12, R11 ;  /* 0x0000000b0c0c7221 */ /* 0x000fe20000000000 */
[----:B------:R-:W-:Y:S02]  /*0f60*/  CS2R R8, SRZ ;  /* 0x0000000000087805 */ /* 0x000fe4000001ff00 */
[----:B------:R-:W-:Y:S01]  /*0f70*/  CS2R R10, SRZ ;  /* 0x00000000000a7805 */ /* 0x000fe2000001ff00 */
[----:B------:R-:W-:Y:S01]  /*0f80*/  FADD R15, R15, R18 ;  /* 0x000000120f0f7221 */ /* 0x000fe20000000000 */
[----:B------:R-:W-:-:S04]  /*0f90*/  IMAD.WIDE R28, R29, 0x4, R24 ;  /* 0x000000041d1c7825 */ /* 0x000fc800078e0218 */
[----:B------:R-:W-:Y:S01]  /*0fa0*/  FADD R16, R16, R19 ;  /* 0x0000001310107221 */ /* 0x000fe20000000000 */
[----:B------:R1:W3:Y:S01]  /*0fb0*/  @P2 LDG.E.128 R8, desc[UR4][R28.64] ;  /* 0x000000041c082981 */ /* 0x0002e2000c1e1d00 */
[----:B--2---:R-:W-:Y:S02]  /*0fc0*/  SEL R27, R4, RZ, P3 ;  /* 0x000000ff041b7207 */ /* 0x004fe40001800000 */
[----:B------:R-:W-:Y:S01]  /*0fd0*/  SEL R4, R5, RZ, P3 ;  /* 0x000000ff05047207 */ /* 0x000fe20001800000 */
[----:B------:R-:W-:Y:S01]  /*0fe0*/  VIADD R5, R2, 0x2 ;  /* 0x0000000202057836 */ /* 0x000fe20000000000 */
[----:B------:R-:W-:Y:S02]  /*0ff0*/  SEL R6, R6, RZ, P3 ;  /* 0x000000ff06067207 */ /* 0x000fe40001800000 */
[----:B------:R-:W-:Y:S02]  /*1000*/  SEL R7, R7, RZ, P3 ;  /* 0x000000ff07077207 */ /* 0x000fe40001800000 */
[----:B------:R-:W-:-:S04]  /*1010*/  ISETP.GE.AND P3, PT, R2, 0xb, PT ;  /* 0x0000000b0200780c */ /* 0x000fc80003f66270 */
[----:B------:R-:W-:Y:S02]  /*1020*/  SEL R5, R5, RZ, !P3 ;  /* 0x000000ff05057207 */ /* 0x000fe40005800000 */
[----:B------:R-:W-:Y:S01]  /*1030*/  ISETP.GT.AND P3, PT, R2, 0xa, PT ;  /* 0x0000000a0200780c */ /* 0x000fe20003f64270 */
[----:B------:R-:W-:Y:S01]  /*1040*/  FADD R22, R22, R27 ;  /* 0x0000001b16167221 */ /* 0x000fe20000000000 */
[----:B------:R-:W-:Y:S02]  /*1050*/  VIADD R27, R23, 0xbc0 ;  /* 0x00000bc0171b7836 */ /* 0x000fe40000000000 */
[----:B------:R-:W-:Y:S01]  /*1060*/  FADD R15, R15, R4 ;  /* 0x000000040f0f7221 */ /* 0x000fe20000000000 */
[----:B------:R-:W-:Y:S02]  /*1070*/  VIADD R18, R5, 0xd ;  /* 0x0000000d05127836 */ /* 0x000fe40000000000 */
[----:B------:R-:W-:Y:S01]  /*1080*/  FADD R13, R13, R6 ;  /* 0x000000060d0d7221 */ /* 0x000fe20000000000 */
[----:B------:R-:W-:Y:S01]  /*1090*/  FADD R19, R14, R7 ;  /* 0x000000070e137221 */ /* 0x000fe20000000000 */
[----:B------:R-:W-:Y:S01]  /*10a0*/  CS2R R6, SRZ ;  /* 0x0000000000067805 */ /* 0x000fe2000001ff00 */
[----:B-1----:R-:W-:-:S04]  /*10b0*/  IMAD.WIDE R28, R27, 0x4, R24 ;  /* 0x000000041b1c7825 */ /* 0x002fc800078e0218 */
[----:B------:R-:W-:Y:S01]  /*10c0*/  @!P3 IMAD.MOV R18, RZ, RZ, R5 ;  /* 0x000000ffff12b224 */ /* 0x000fe200078e0205 */
[----:B------:R-:W-:-:S06]  /*10d0*/  CS2R R4, SRZ ;  /* 0x0000000000047805 */ /* 0x000fcc000001ff00 */
[----:B------:R1:W2:Y:S01]  /*10e0*/  @P0 LDG.E.128 R4, desc[UR4][R28.64] ;  /* 0x000000041c040981 */ /* 0x0002a2000c1e1d00 */
[----:B---3--:R-:W-:Y:S02]  /*10f0*/  SEL R27, R9, RZ, P2 ;  /* 0x000000ff091b7207 */ /* 0x008fe40001000000 */
[----:B------:R-:W-:Y:S02]  /*1100*/  ISETP.LT.AND P1, PT, R23, 0x1fb00, P1 ;  /* 0x0001fb001700780c */ /* 0x000fe40000f21270 */
[----:B------:R-:W-:Y:S02]  /*1110*/  SEL R8, R8, RZ, P2 ;  /* 0x000000ff08087207 */ /* 0x000fe40001000000 */
[----:B------:R-:W-:Y:S02]  /*1120*/  SEL R10, R10, RZ, P2 ;  /* 0x000000ff0a0a7207 */ /* 0x000fe40001000000 */
[----:B------:R-:W-:Y:S01]  /*1130*/  SEL R11, R11, RZ, P2 ;  /* 0x000000ff0b0b7207 */ /* 0x000fe20001000000 */
[----:B------:R-:W-:Y:S01]  /*1140*/  FADD R26, R26, R27 ;  /* 0x0000001b1a1a7221 */ /* 0x000fe20000000000 */
[----:B------:R-:W-:-:S02]  /*1150*/  VIADD R27, R23, 0xa80 ;  /* 0x00000a80171b7836 */ /* 0x000fc40000000000 */
[----:B------:R-:W-:Y:S01]  /*1160*/  FADD R17, R17, R8 ;  /* 0x0000000811117221 */ /* 0x000fe20000000000 */
[----:B------:R-:W-:Y:S01]  /*1170*/  FADD R16, R16, R11 ;  /* 0x0000000b10107221 */ /* 0x000fe20000000000 */
[----:B-1----:R-:W-:-:S04]  /*1180*/  IMAD.WIDE R28, R27, 0x4, R24 ;  /* 0x000000041b1c7825 */ /* 0x002fc800078e0218 */
[----:B------:R-:W-:-:S04]  /*1190*/  VIADD R27, R23, 0xc80 ;  /* 0x00000c80171b7836 */ /* 0x000fc80000000000 */
[----:B------:R-:W-:Y:S01]  /*11a0*/  IMAD.WIDE R24, R27, 0x4, R24 ;  /* 0x000000041b187825 */ /* 0x000fe200078e0218 */
[----:B--2---:R-:W-:-:S03]  /*11b0*/  SEL R9, R4, RZ, P0 ;  /* 0x000000ff04097207 */ /* 0x004fc60000000000 */
[----:B------:R-:W-:Y:S01]  /*11c0*/  FADD R4, R12, R10 ;  /* 0x0000000a0c047221 */ /* 0x000fe20000000000 */
[----:B------:R-:W-:Y:S01]  /*11d0*/  CS2R R10, SRZ ;  /* 0x00000000000a7805 */ /* 0x000fe2000001ff00 */
[----:B------:R-:W-:Y:S01]  /*11e0*/  FADD R22, R22, R9 ;  /* 0x0000000916167221 */ /* 0x000fe20000000000 */
[----:B------:R-:W-:-:S06]  /*11f0*/  CS2R R8, SRZ ;  /* 0x0000000000087805 */ /* 0x000fcc000001ff00 */
[----:B------:R1:W2:Y:S01]  /*1200*/  @P1 LDG.E.128 R8, desc[UR4][R28.64] ;  /* 0x000000041c081981 */ /* 0x0002a2000c1e1d00 */
[----:B------:R-:W-:Y:S02]  /*1210*/  SEL R12, R5, RZ, P0 ;  /* 0x000000ff050c7207 */ /* 0x000fe40000000000 */
[----:B------:R-:W-:-:S03]  /*1220*/  SEL R6, R6, RZ, P0 ;  /* 0x000000ff06067207 */ /* 0x000fc60000000000 */
[----:B------:R-:W-:Y:S01]  /*1230*/  FADD R5, R15, R12 ;  /* 0x0000000c0f057221 */ /* 0x000fe20000000000 */
[----:B------:R-:W-:Y:S01]  /*1240*/  CS2R R14, SRZ ;  /* 0x00000000000e7805 */ /* 0x000fe2000001ff00 */
[----:B------:R-:W-:Y:S01]  /*1250*/  FADD R6, R13, R6 ;  /* 0x000000060d067221 */ /* 0x000fe20000000000 */
[----:B------:R-:W-:-:S06]  /*1260*/  CS2R R12, SRZ ;  /* 0x00000000000c7805 */ /* 0x000fcc000001ff00 */
[----:B------:R3:W4:Y:S01]  /*1270*/  @P4 LDG.E.128 R12, desc[UR4][R24.64] ;  /* 0x00000004180c4981 */ /* 0x000722000c1e1d00 */
[C---:B------:R-:W-:Y:S01]  /*1280*/  ISETP.GT.AND P2, PT, R3.reuse, 0xa, PT ;  /* 0x0000000a0300780c */ /* 0x040fe20003f44270 */
[C---:B------:R-:W-:Y:S01]  /*1290*/  VIADD R27, R3.reuse, 0x2 ;  /* 0x00000002031b7836 */ /* 0x040fe20000000000 */
[----:B------:R-:W-:-:S04]  /*12a0*/  ISETP.GE.AND P3, PT, R3, 0xb, PT ;  /* 0x0000000b0300780c */ /* 0x000fc80003f66270 */
[----:B-1----:R-:W-:-:S05]  /*12b0*/  SEL R28, R27, RZ, !P3 ;  /* 0x000000ff1b1c7207 */ /* 0x002fca0005800000 */
[----:B------:R-:W-:Y:S02]  /*12c0*/  VIADD R27, R28, 0xd ;  /* 0x0000000d1c1b7836 */ /* 0x000fe40000000000 */
[----:B------:R-:W-:Y:S01]  /*12d0*/  @!P2 IMAD.MOV R27, RZ, RZ, R28 ;  /* 0x000000ffff1ba224 */ /* 0x000fe200078e021c */
[----:B------:R-:W-:Y:S02]  /*12e0*/  SEL R28, R7, RZ, P0 ;  /* 0x000000ff071c7207 */ /* 0x000fe40000000000 */
[C---:B------:R-:W-:Y:S01]  /*12f0*/  ISETP.GT.AND P0, PT, R21.reuse, 0xa, PT ;  /* 0x0000000a1500780c */ /* 0x040fe20003f04270 */
[C---:B------:R-:W-:Y:S01]  /*1300*/  VIADD R7, R21.reuse, 0x2 ;  /* 0x0000000215077836 */ /* 0x040fe20000000000 */
[----:B------:R-:W-:-:S04]  /*1310*/  ISETP.GE.AND P2, PT, R21, 0xb, PT ;  /* 0x0000000b1500780c */ /* 0x000fc80003f46270 */
[----:B---3--:R-:W-:-:S05]  /*1320*/  SEL R24, R7, RZ, !P2 ;  /* 0x000000ff07187207 */ /* 0x008fca0005000000 */
[----:B------:R-:W-:Y:S02]  /*1330*/  VIADD R7, R24, 0xd ;  /* 0x0000000d18077836 */ /* 0x000fe40000000000 */
[----:B------:R-:W-:Y:S01]  /*1340*/  @!P0 IMAD.MOV R7, RZ, RZ, R24 ;  /* 0x000000ffff078224 */ /* 0x000fe200078e0218 */
[C---:B------:R-:W-:Y:S01]  /*1350*/  ISETP.GT.AND P0, PT, R0.reuse, 0xa, PT ;  /* 0x0000000a0000780c */ /* 0x040fe20003f04270 */
[C---:B------:R-:W-:Y:S01]  /*1360*/  VIADD R24, R0.reuse, 0x2 ;  /* 0x0000000200187836 */ /* 0x040fe20000000000 */
[----:B------:R-:W-:Y:S01]  /*1370*/  ISETP.GE.AND P2, PT, R0, 0xb, PT ;  /* 0x0000000b0000780c */ /* 0x000fe20003f46270 */
[----:B------:R-:W-:-:S03]  /*1380*/  IMAD.HI R20, R20, 0x4ec4ec4f, RZ ;  /* 0x4ec4ec4f14147827 */ /* 0x000fc600078e02ff */
[----:B------:R-:W-:Y:S02]  /*1390*/  SEL R24, R24, RZ, !P2 ;  /* 0x000000ff18187207 */ /* 0x000fe40005000000 */
[----:B------:R-:W-:-:S04]  /*13a0*/  SHF.R.U32.HI R25, RZ, 0x1f, R20 ;  /* 0x0000001fff197819 */ /* 0x000fc80000011614 */
[----:B------:R-:W-:Y:S02]  /*13b0*/  LEA.HI.SX32 R20, R20, R25, 0x1e ;  /* 0x0000001914147211 */ /* 0x000fe400078ff2ff */
[C---:B------:R-:W-:Y:S01]  /*13c0*/  ISETP.GT.AND P2, PT, R21.reuse, 0x1, PT ;  /* 0x000000011500780c */ /* 0x040fe20003f44270 */
[----:B------:R-:W-:-:S05]  /*13d0*/  VIADD R21, R21, 0xffffffff ;  /* 0xffffffff15157836 */ /* 0x000fca0000000000 */
[----:B------:R-:W-:Y:S02]  /*13e0*/  SEL R21, R21, RZ, P2 ;  /* 0x000000ff15157207 */ /* 0x000fe40001000000 */
[C---:B------:R-:W-:Y:S01]  /*13f0*/  ISETP.GT.AND P2, PT, R0.reuse, 0x1, PT ;  /* 0x000000010000780c */ /* 0x040fe20003f44270 */
[----:B------:R-:W-:-:S05]  /*1400*/  VIADD R0, R0, 0xffffffff ;  /* 0xffffffff00007836 */ /* 0x000fca0000000000 */
[----:B------:R-:W-:Y:S01]  /*1410*/  SEL R0, R0, RZ, P2 ;  /* 0x000000ff00007207 */ /* 0x000fe20001000000 */
[----:B------:R-:W-:Y:S01]  /*1420*/  FADD R19, R19, R28 ;  /* 0x0000001c13137221 */ /* 0x000fe20000000000 */
[----:B--2---:R-:W-:-:S05]  /*1430*/  SEL R8, R8, RZ, P1 ;  /* 0x000000ff08087207 */ /* 0x004fca0000800000 */
[----:B------:R-:W-:Y:S01]  /*1440*/  FADD R17, R17, R8 ;  /* 0x0000000811117221 */ /* 0x000fe20000000000 */
[----:B------:R-:W-:Y:S02]  /*1450*/  VIADD R8, R24, 0xd ;  /* 0x0000000d18087836 */ /* 0x000fe40000000000 */
[----:B------:R-:W-:Y:S02]  /*1460*/  @!P0 IMAD.MOV R8, RZ, RZ, R24 ;  /* 0x000000ffff088224 */ /* 0x000fe400078e0218 */
[----:B------:R-:W-:-:S05]  /*1470*/  IMAD.HI R24, R23, 0x2aaaaaab, RZ ;  /* 0x2aaaaaab17187827 */ /* 0x000fca00078e02ff */
[----:B------:R-:W-:-:S04]  /*1480*/  SHF.R.U32.HI R25, RZ, 0x1f, R24 ;  /* 0x0000001fff197819 */ /* 0x000fc80000011618 */
[----:B------:R-:W-:Y:S02]  /*1490*/  LEA.HI.SX32 R25, R24, R25, 0x1b ;  /* 0x0000001918197211 */ /* 0x000fe400078fdaff */
[----:B------:R-:W-:-:S03]  /*14a0*/  ISETP.GT.AND P0, PT, R2, 0x1, PT ;  /* 0x000000010200780c */ /* 0x000fc60003f04270 */
[----:B------:R-:W-:Y:S02]  /*14b0*/  IMAD R25, R20, -0xd, R25 ;  /* 0xfffffff314197824 */ /* 0x000fe400078e0219 */
[----:B------:R-:W-:Y:S02]  /*14c0*/  VIADD R20, R2, 0xffffffff ;  /* 0xffffffff02147836 */ /* 0x000fe40000000000 */
[C---:B------:R-:W-:Y:S01]  /*14d0*/  VIADD R2, R25.reuse, 0xffffffff ;  /* 0xffffffff19027836 */ /* 0x040fe20000000000 */
[----:B------:R-:W-:Y:S02]  /*14e0*/  ISETP.GT.AND P3, PT, R25, 0x1, PT ;  /* 0x000000011900780c */ /* 0x000fe40003f64270 */
[----:B------:R-:W-:Y:S02]  /*14f0*/  SEL R20, R20, RZ, P0 ;  /* 0x000000ff14147207 */ /* 0x000fe40000000000 */
[C---:B------:R-:W-:Y:S01]  /*1500*/  ISETP.GT.AND P0, PT, R3.reuse, 0x1, PT ;  /* 0x000000010300780c */ /* 0x040fe20003f04270 */
[----:B------:R-:W-:Y:S01]  /*1510*/  VIADD R3, R3, 0xffffffff ;  /* 0xffffffff03037836 */ /* 0x000fe20000000000 */
[----:B------:R-:W-:Y:S01]  /*1520*/  SEL R2, R2, RZ, P3 ;  /* 0x000000ff02027207 */ /* 0x000fe20001800000 */
[----:B------:R-:W-:-:S02]  /*1530*/  IMAD R20, R20, R21, RZ ;  /* 0x0000001514147224 */ /* 0x000fc400078e02ff */
[----:B------:R-:W-:Y:S01]  /*1540*/  IMAD R21, R21, R18, RZ ;  /* 0x0000001215157224 */ /* 0x000fe200078e02ff */
[----:B------:R-:W-:-:S03]  /*1550*/  SEL R3, R3, RZ, P0 ;  /* 0x000000ff03037207 */ /* 0x000fc60000000000 */
[-C--:B------:R-:W-:Y:S02]  /*1560*/  IMAD R2, R2, R7.reuse, R21 ;  /* 0x0000000702027224 */ /* 0x080fe400078e0215 */
[----:B------:R-:W-:Y:S02]  /*1570*/  IMAD R7, R18, R7, R20 ;  /* 0x0000000712077224 */ /* 0x000fe400078e0214 */
[----:B------:R-:W-:Y:S02]  /*1580*/  IMAD R18, R0, R27, RZ ;  /* 0x0000001b00127224 */ /* 0x000fe400078e02ff */
[----:B------:R-:W-:Y:S02]  /*1590*/  IMAD R0, R3, R0, RZ ;  /* 0x0000000003007224 */ /* 0x000fe400078e02ff */
[----:B------:R-:W-:Y:S02]  /*15a0*/  IMAD.IADD R2, R7, 0x1, -R2 ;  /* 0x0000000107027824 */ /* 0x000fe400078e0a02 */
[----:B------:R-:W-:-:S02]  /*15b0*/  IMAD R18, R3, R8, R18 ;  /* 0x0000000803127224 */ /* 0x000fc400078e0212 */
[----:B------:R-:W-:Y:S01]  /*15c0*/  IMAD R27, R27, R8, R0 ;  /* 0x000000081b1b7224 */ /* 0x000fe200078e0200 */
[----:B------:R-:W-:Y:S02]  /*15d0*/  I2FP.F32.S32 R8, R2 ;  /* 0x0000000200087245 */ /* 0x000fe40000201400 */
[----:B------:R-:W-:Y:S01]  /*15e0*/  SEL R9, R9, RZ, P1 ;  /* 0x000000ff09097207 */ /* 0x000fe20000800000 */
[----:B------:R-:W-:Y:S01]  /*15f0*/  IMAD.IADD R18, R27, 0x1, -R18 ;  /* 0x000000011b127824 */ /* 0x000fe200078e0a12 */
[C---:B------:R-:W-:Y:S01]  /*1600*/  FSETP.GT.AND P3, PT, |R8|.reuse, 8.50705917302346158658e+37, PT ;  /* 0x7e8000000800780b */ /* 0x040fe20003f64200 */
[----:B------:R-:W1:Y:S03]  /*1610*/  LDC.64 R2, c[0x0][0x218] ;  /* 0x00008600ff027b82 */ /* 0x000e660000000a00 */
[----:B------:R-:W-:Y:S02]  /*1620*/  I2FP.F32.S32 R0, R18 ;  /* 0x0000001200007245 */ /* 0x000fe40000201400 */
[----:B------:R-:W-:-:S02]  /*1630*/  FSETP.GEU.AND P2, PT, |R8|, 1.175494350822287508e-38, PT ;  /* 0x008000000800780b */ /* 0x000fc40003f4e200 */
[----:B------:R-:W-:Y:S02]  /*1640*/  FSETP.GT.AND P0, PT, |R0|, 8.50705917302346158658e+37, PT ;  /* 0x7e8000000000780b */ /* 0x000fe40003f04200 */
[----:B------:R-:W-:Y:S02]  /*1650*/  SEL R7, R10, RZ, P1 ;  /* 0x000000ff0a077207 */ /* 0x000fe40000800000 */
[----:B------:R-:W-:Y:S02]  /*1660*/  SEL R11, R11, RZ, P1 ;  /* 0x000000ff0b0b7207 */ /* 0x000fe40000800000 */
[----:B------:R-:W-:Y:S01]  /*1670*/  FSETP.GEU.AND P1, PT, |R0|, 1.175494350822287508e-38, PT ;  /* 0x008000000000780b */ /* 0x000fe20003f2e200 */
[----:B------:R-:W-:-:S04]  /*1680*/  @P3 FMUL R8, R8, 0.25 ;  /* 0x3e80000008083820 */ /* 0x000fc80000400000 */
[----:B------:R-:W-:Y:S02]  /*1690*/  @!P2 FMUL R8, R8, 16777216 ;  /* 0x4b8000000808a820 */ /* 0x000fe40000400000 */
[----:B------:R-:W-:Y:S02]  /*16a0*/  @P0 FMUL R0, R0, 0.25 ;  /* 0x3e80000000000820 */ /* 0x000fe40000400000 */
[----:B------:R-:W2:Y:S01]  /*16b0*/  MUFU.RCP R18, R8 ;  /* 0x0000000800127308 */ /* 0x000ea20000001000 */
[----:B------:R-:W-:Y:S01]  /*16c0*/  FADD R4, R4, R7 ;  /* 0x0000000704047221 */ /* 0x000fe20000000000 */
[----:B------:R-:W-:Y:S02]  /*16d0*/  FADD R9, R26, R9 ;  /* 0x000000091a097221 */ /* 0x000fe40000000000 */
[----:B------:R-:W-:Y:S01]  /*16e0*/  @!P1 FMUL R0, R0, 16777216 ;  /* 0x4b80000000009820 */ /* 0x000fe20000400000 */
[----:B------:R-:W-:Y:S01]  /*16f0*/  FADD R11, R16, R11 ;  /* 0x0000000b100b7221 */ /* 0x000fe20000000000 */
[----:B----4-:R-:W-:-:S02]  /*1700*/  SEL R7, R12, RZ, P4 ;  /* 0x000000ff0c077207 */ /* 0x010fc40002000000 */
[----:B------:R-:W-:Y:S02]  /*1710*/  SEL R12, R13, RZ, P4 ;  /* 0x000000ff0d0c7207 */ /* 0x000fe40002000000 */
[----:B------:R-:W-:Y:S01]  /*1720*/  SEL R13, R14, RZ, P4 ;  /* 0x000000ff0e0d7207 */ /* 0x000fe20002000000 */
[----:B------:R-:W3:Y:S01]  /*1730*/  MUFU.RCP R0, R0 ;  /* 0x0000000000007308 */ /* 0x000ee20000001000 */
[----:B------:R-:W-:Y:S01]  /*1740*/  SEL R14, R15, RZ, P4 ;  /* 0x000000ff0f0e7207 */ /* 0x000fe20002000000 */
[----:B------:R-:W-:Y:S01]  /*1750*/  @P3 FMUL R17, R17, 0.25 ;  /* 0x3e80000011113820 */ /* 0x000fe20000400000 */
[----:B------:R-:W-:Y:S01]  /*1760*/  @P3 FMUL R9, R9, 0.25 ;  /* 0x3e80000009093820 */ /* 0x000fe20000400000 */
[----:B------:R-:W-:Y:S01]  /*1770*/  @P3 FMUL R4, R4, 0.25 ;  /* 0x3e80000004043820 */ /* 0x000fe20000400000 */
[----:B------:R-:W-:Y:S01]  /*1780*/  @P3 FMUL R11, R11, 0.25 ;  /* 0x3e8000000b0b3820 */ /* 0x000fe20000400000 */
[----:B------:R-:W-:Y:S01]  /*1790*/  FADD R7, R22, R7 ;  /* 0x0000000716077221 */ /* 0x000fe20000000000 */
[----:B------:R-:W-:Y:S01]  /*17a0*/  @!P2 FMUL R17, R17, 16777216 ;  /* 0x4b8000001111a820 */ /* 0x000fe20000400000 */
[----:B------:R-:W-:Y:S01]  /*17b0*/  @!P2 FMUL R9, R9, 16777216 ;  /* 0x4b8000000909a820 */ /* 0x000fe20000400000 */
[----:B------:R-:W-:Y:S01]  /*17c0*/  @!P2 FMUL R4, R4, 16777216 ;  /* 0x4b8000000404a820 */ /* 0x000fe20000400000 */
[----:B------:R-:W-:Y:S01]  /*17d0*/  @!P2 FMUL R11, R11, 16777216 ;  /* 0x4b8000000b0ba820 */ /* 0x000fe20000400000 */
[----:B------:R-:W-:Y:S01]  /*17e0*/  FADD R5, R5, R12 ;  /* 0x0000000c05057221 */ /* 0x000fe20000000000 */
[----:B------:R-:W-:Y:S01]  /*17f0*/  FADD R6, R6, R13 ;  /* 0x0000000d06067221 */ /* 0x000fe20000000000 */
[----:B------:R-:W-:Y:S01]  /*1800*/  FADD R14, R19, R14 ;  /* 0x0000000e130e7221 */ /* 0x000fe20000000000 */
[----:B------:R-:W-:Y:S01]  /*1810*/  @P0 FMUL R7, R7, 0.25 ;  /* 0x3e80000007070820 */ /* 0x000fe20000400000 */
[----:B-1----:R-:W-:-:S04]  /*1820*/  IMAD.WIDE R2, R23, 0x4, R2 ;  /* 0x0000000417027825 */ /* 0x002fc800078e0202 */
[C---:B--2---:R-:W-:Y:S01]  /*1830*/  FMUL R8, R18.reuse, R17 ;  /* 0x0000001112087220 */ /* 0x044fe20000400000 */
[C---:B------:R-:W-:Y:S01]  /*1840*/  FMUL R9, R18.reuse, R9 ;  /* 0x0000000912097220 */ /* 0x040fe20000400000 */
[C---:B------:R-:W-:Y:S01]  /*1850*/  FMUL R10, R18.reuse, R4 ;  /* 0x00000004120a7220 */ /* 0x040fe20000400000 */
[----:B------:R-:W-:Y:S01]  /*1860*/  FMUL R11, R18, R11 ;  /* 0x0000000b120b7220 */ /* 0x000fe20000400000 */
[----:B------:R-:W-:Y:S01]  /*1870*/  @P0 FMUL R5, R5, 0.25 ;  /* 0x3e80000005050820 */ /* 0x000fe20000400000 */
[----:B------:R-:W-:Y:S01]  /*1880*/  @P0 FMUL R6, R6, 0.25 ;  /* 0x3e80000006060820 */ /* 0x000fe20000400000 */
[----:B------:R-:W-:Y:S01]  /*1890*/  @P0 FMUL R14, R14, 0.25 ;  /* 0x3e8000000e0e0820 */ /* 0x000fe20000400000 */
[----:B------:R-:W-:Y:S01]  /*18a0*/  @!P1 FMUL R7, R7, 16777216 ;  /* 0x4b80000007079820 */ /* 0x000fe20000400000 */
[----:B------:R-:W-:Y:S01]  /*18b0*/  @!P1 FMUL R5, R5, 16777216 ;  /* 0x4b80000005059820 */ /* 0x000fe20000400000 */
[----:B------:R-:W-:Y:S01]  /*18c0*/  @!P1 FMUL R6, R6, 16777216 ;  /* 0x4b80000006069820 */ /* 0x000fe20000400000 */
[----:B------:R-:W-:Y:S01]  /*18d0*/  @!P1 FMUL R14, R14, 16777216 ;  /* 0x4b8000000e0e9820 */ /* 0x000fe20000400000 */
[----:B------:R1:W-:Y:S01]  /*18e0*/  @!P6 STG.E.128 desc[UR4][R2.64], R8 ;  /* 0x000000080200e986 */ /* 0x0003e2000c101d04 */
[C---:B---3--:R-:W-:Y:S01]  /*18f0*/  FMUL R4, R0.reuse, R7 ;  /* 0x0000000700047220 */ /* 0x048fe20000400000 */
[C---:B------:R-:W-:Y:S01]  /*1900*/  FMUL R5, R0.reuse, R5 ;  /* 0x0000000500057220 */ /* 0x040fe20000400000 */
[C---:B------:R-:W-:Y:S01]  /*1910*/  FMUL R6, R0.reuse, R6 ;  /* 0x0000000600067220 */ /* 0x040fe20000400000 */
[----:B------:R-:W-:Y:S01]  /*1920*/  FMUL R7, R0, R14 ;  /* 0x0000000e00077220 */ /* 0x000fe20000400000 */
[----:B------:R-:W-:Y:S06]  /*1930*/  @P5 EXIT ;  /* 0x000000000000594d */ /* 0x000fec0003800000 */
[----:B------:R-:W-:Y:S01]  /*1940*/  STG.E.128 desc[UR4][R2.64+0x800], R4 ;  /* 0x0008000402007986 */ /* 0x000fe2000c101d04 */
[----:B------:R-:W-:Y:S05]  /*1950*/  EXIT ;  /* 0x000000000000794d */ /* 0x000fea0003800000 */
.L_x_0:
[----:B------:R-:W-:-:S00]  /*1960*/  BRA `(.L_x_0) ;  /* 0xfffffffc00fc7947 */ /* 0x000fc0000383ffff */
[----:B------:R-:W-:-:S00]  /*1970*/  NOP ;  /* 0x0000000000007918 */ /* 0x000fc00000000000 */
        /* <DEDUP_REMOVED lines=8> */
.L_x_1:


//--------------------- .nv.constant0.triton_poi_fused_avg_pool2d_29 --------------------------
	.section	.nv.constant0.triton_poi_fused_avg_pool2d_29,"a",@progbits
	.sectionflags	@""
	.align	4
.nv.constant0.triton_poi_fused_avg_pool2d_29:
	.zero		548
